	.headerflags	@"EF_CUDA_TEXMODE_UNIFIED EF_CUDA_64BIT_ADDRESS EF_CUDA_ACCELERATORS EF_CUDA_SM90 EF_CUDA_VIRTUAL_SM(EF_CUDA_SM90)"
	.elftype	@"ET_EXEC"


//--------------------- .nv.info                  --------------------------
	.section	.nv.info,"",@"SHT_CUDA_INFO"
	.align	4


	//----- nvinfo : EIATTR_REGCOUNT
	.align		4
        /*0000*/ 	.byte	0x04, 0x2f
        /*0002*/ 	.short	(.L_3 - .L_2)
	.align		4
.L_2:
        /*0004*/ 	.word	index@(triton_per_fused__native_batch_norm_legit_no_training_mean_relu_14)
        /*0008*/ 	.word	0x00000020


	//----- nvinfo : EIATTR_MIN_STACK_SIZE
	.align		4
.L_3:
        /*000c*/ 	.byte	0x04, 0x12
        /*000e*/ 	.short	(.L_5 - .L_4)
	.align		4
.L_4:
        /*0010*/ 	.word	index@(triton_per_fused__native_batch_norm_legit_no_training_mean_relu_14)
        /*0014*/ 	.word	0x00000000


	//----- nvinfo : EIATTR_FRAME_SIZE
	.align		4
.L_5:
        /*0018*/ 	.byte	0x04, 0x11
        /*001a*/ 	.short	(.L_7 - .L_6)
	.align		4
.L_6:
        /*001c*/ 	.word	index@(triton_per_fused__native_batch_norm_legit_no_training_mean_relu_14)
        /*0020*/ 	.word	0x00000000


	//----- nvinfo : EIATTR_MIN_STACK_SIZE
	.align		4
.L_7:
        /*0024*/ 	.byte	0x04, 0x12
        /*0026*/ 	.short	(.L_9 - .L_8)
	.align		4
.L_8:
        /*0028*/ 	.word	index@(triton_per_fused__native_batch_norm_legit_no_training_mean_relu_14)
        /*002c*/ 	.word	0x00000000
.L_9:


//--------------------- .nv.info.triton_per_fused__native_batch_norm_legit_no_training_mean_relu_14 --------------------------
	.section	.nv.info.triton_per_fused__native_batch_norm_legit_no_training_mean_relu_14,"",@"SHT_CUDA_INFO"
	.sectionflags	@""
	.align	4


	//----- nvinfo : EIATTR_CUDA_API_VERSION
	.align		4
        /*0000*/ 	.byte	0x04, 0x37
        /*0002*/ 	.short	(.L_11 - .L_10)
.L_10:
        /*0004*/ 	.word	0x0000007c


	//----- nvinfo : EIATTR_KPARAM_INFO
	.align		4
.L_11:
        /*0008*/ 	.byte	0x04, 0x17
        /*000a*/ 	.short	(.L_13 - .L_12)
.L_12:
        /*000c*/ 	.word	0x00000000
        /*0010*/ 	.short	0x0007
        /*0012*/ 	.short	0x0034
        /*0014*/ 	.byte	0x00, 0xf0, 0x11, 0x00


	//----- nvinfo : EIATTR_KPARAM_INFO
	.align		4
.L_13:
        /*0018*/ 	.byte	0x04, 0x17
        /*001a*/ 	.short	(.L_15 - .L_14)
.L_14:
        /*001c*/ 	.word	0x00000000
        /*0020*/ 	.short	0x0006
        /*0022*/ 	.short	0x0030
        /*0024*/ 	.byte	0x00, 0xf0, 0x11, 0x00


	//----- nvinfo : EIATTR_KPARAM_INFO
	.align		4
.L_15:
        /*0028*/ 	.byte	0x04, 0x17
        /*002a*/ 	.short	(.L_17 - .L_16)
.L_16:
        /*002c*/ 	.word	0x00000000
        /*0030*/ 	.short	0x0005
        /*0032*/ 	.short	0x0028
        /*0034*/ 	.byte	0x00, 0xf4, 0x21, 0x00


	//----- nvinfo : EIATTR_KPARAM_INFO
	.align		4
.L_17:
        /*0038*/ 	.byte	0x04, 0x17
        /*003a*/ 	.short	(.L_19 - .L_18)
.L_18:
        /*003c*/ 	.word	0x00000000
        /*0040*/ 	.short	0x0004
        /*0042*/ 	.short	0x0020
        /*0044*/ 	.byte	0x00, 0xf4, 0x21, 0x00


	//----- nvinfo : EIATTR_KPARAM_INFO
	.align		4
.L_19:
        /*0048*/ 	.byte	0x04, 0x17
        /*004a*/ 	.short	(.L_21 - .L_20)
.L_20:
        /*004c*/ 	.word	0x00000000
        /*0050*/ 	.short	0x0003
        /*0052*/ 	.short	0x0018
        /*0054*/ 	.byte	0x00, 0xf4, 0x21, 0x00


	//----- nvinfo : EIATTR_KPARAM_INFO
	.align		4
.L_21:
        /*0058*/ 	.byte	0x04, 0x17
        /*005a*/ 	.short	(.L_23 - .L_22)
.L_22:
        /*005c*/ 	.word	0x00000000
        /*0060*/ 	.short	0x0002
        /*0062*/ 	.short	0x0010
        /*0064*/ 	.byte	0x00, 0xf4, 0x21, 0x00


	//----- nvinfo : EIATTR_KPARAM_INFO
	.align		4
.L_23:
        /*0068*/ 	.byte	0x04, 0x17
        /*006a*/ 	.short	(.L_25 - .L_24)
.L_24:
        /*006c*/ 	.word	0x00000000
        /*0070*/ 	.short	0x0001
        /*0072*/ 	.short	0x0008
        /*0074*/ 	.byte	0x00, 0xf4, 0x21, 0x00


	//----- nvinfo : EIATTR_KPARAM_INFO
	.align		4
.L_25:
        /*0078*/ 	.byte	0x04, 0x17
        /*007a*/ 	.short	(.L_27 - .L_26)
.L_26:
        /*007c*/ 	.word	0x00000000
        /*0080*/ 	.short	0x0000
        /*0082*/ 	.short	0x0000
        /*0084*/ 	.byte	0x00, 0xf4, 0x21, 0x00


	//----- nvinfo : EIATTR_SPARSE_MMA_MASK
	.align		4
.L_27:
        /*0088*/ 	.byte	0x03, 0x50
        /*008a*/ 	.short	0x0000


	//----- nvinfo : EIATTR_MAXREG_COUNT
	.align		4
        /*008c*/ 	.byte	0x03, 0x1b
        /*008e*/ 	.short	0x00ff


	//----- nvinfo : EIATTR_COOP_GROUP_MASK_REGIDS
	.align		4
        /*0090*/ 	.byte	0x04, 0x29
        /*0092*/ 	.short	(.L_29 - .L_28)


	//   ....[0]....
.L_28:
        /*0094*/ 	.word	0xffffffff


	//   ....[1]....
        /*0098*/ 	.word	0xffffffff


	//   ....[2]....
        /*009c*/ 	.word	0xffffffff


	//   ....[3]....
        /*00a0*/ 	.word	0xffffffff


	//   ....[4]....
        /*00a4*/ 	.word	0xffffffff


	//   ....[5]....
        /*00a8*/ 	.word	0xffffffff


	//   ....[6]....
        /*00ac*/ 	.word	0xffffffff


	//   ....[7]....
        /*00b0*/ 	.word	0xffffffff


	//   ....[8]....
        /*00b4*/ 	.word	0xffffffff


	//   ....[9]....
        /*00b8*/ 	.word	0xffffffff


	//----- nvinfo : EIATTR_COOP_GROUP_INSTR_OFFSETS
	.align		4
.L_29:
        /*00bc*/ 	.byte	0x04, 0x28
        /*00be*/ 	.short	(.L_31 - .L_30)


	//   ....[0]....
.L_30:
        /*00c0*/ 	.word	0x00000730


	//   ....[1]....
        /*00c4*/ 	.word	0x00000740


	//   ....[2]....
        /*00c8*/ 	.word	0x00000750


	//   ....[3]....
        /*00cc*/ 	.word	0x00000760


	//   ....[4]....
        /*00d0*/ 	.word	0x000007b0


	//   ....[5]....
        /*00d4*/ 	.word	0x000007c0


	//   ....[6]....
        /*00d8*/ 	.word	0x000007d0


	//   ....[7]....
        /*00dc*/ 	.word	0x000007e0


	//   ....[8]....
        /*00e0*/ 	.word	0x00000910


	//   ....[9]....
        /*00e4*/ 	.word	0x00000940


	//----- nvinfo : EIATTR_EXIT_INSTR_OFFSETS
	.align		4
.L_31:
        /*00e8*/ 	.byte	0x04, 0x1c
        /*00ea*/ 	.short	(.L_33 - .L_32)


	//   ....[0]....
.L_32:
        /*00ec*/ 	.word	0x00000ac0


	//   ....[1]....
        /*00f0*/ 	.word	0x00000af0


	//----- nvinfo : EIATTR_REQNTID
	.align		4
.L_33:
        /*00f4*/ 	.byte	0x04, 0x10
        /*00f6*/ 	.short	(.L_35 - .L_34)
.L_34:
        /*00f8*/ 	.word	0x00000080
        /*00fc*/ 	.word	0x00000001
        /*0100*/ 	.word	0x00000001


	//----- nvinfo : EIATTR_CBANK_PARAM_SIZE
	.align		4
.L_35:
        /*0104*/ 	.byte	0x03, 0x19
        /*0106*/ 	.short	0x0038


	//----- nvinfo : EIATTR_PARAM_CBANK
	.align		4
        /*0108*/ 	.byte	0x04, 0x0a
        /*010a*/ 	.short	(.L_37 - .L_36)
	.align		4
.L_36:
        /*010c*/ 	.word	index@(.nv.constant0.triton_per_fused__native_batch_norm_legit_no_training_mean_relu_14)
        /*0110*/ 	.short	0x0210
        /*0112*/ 	.short	0x0038


	//----- nvinfo : EIATTR_SW_WAR
	.align		4
.L_37:
        /*0114*/ 	.byte	0x04, 0x36
        /*0116*/ 	.short	(.L_39 - .L_38)
.L_38:
        /*0118*/ 	.word	0x00000008
.L_39:


//--------------------- .nv.callgraph             --------------------------
	.section	.nv.callgraph,"",@"SHT_CUDA_CALLGRAPH"
	.align	4
	.sectionentsize	8
	.align		4
        /*0000*/ 	.word	0x00000000
	.align		4
        /*0004*/ 	.word	0xffffffff
	.align		4
        /*0008*/ 	.word	0x00000000
	.align		4
        /*000c*/ 	.word	0xfffffffe
	.align		4
        /*0010*/ 	.word	0x00000000
	.align		4
        /*0014*/ 	.word	0xfffffffd
	.align		4
        /*0018*/ 	.word	0x00000000
	.align		4
        /*001c*/ 	.word	0xfffffffc


//--------------------- .nv.constant4             --------------------------
	.section	.nv.constant4,"a",@progbits
	.align	8
	.align		8
.nv.constant4:
        /*0000*/ 	.dword	_$_str
	.align		8
        /*0008*/ 	.dword	_$_str_$_2


//--------------------- .text.triton_per_fused__native_batch_norm_legit_no_training_mean_relu_14 --------------------------
	.section	.text.triton_per_fused__native_batch_norm_legit_no_training_mean_relu_14,"ax",@progbits
	.sectionflags	@"SHF_BARRIERS=1"
	.align	128
        .global         triton_per_fused__native_batch_norm_legit_no_training_mean_relu_14
        .type           triton_per_fused__native_batch_norm_legit_no_training_mean_relu_14,@function
        .size           triton_per_fused__native_batch_norm_legit_no_training_mean_relu_14,(.L_x_1 - triton_per_fused__native_batch_norm_legit_no_training_mean_relu_14)
        .other          triton_per_fused__native_batch_norm_legit_no_training_mean_relu_14,@"STO_CUDA_ENTRY STV_DEFAULT"
triton_per_fused__native_batch_norm_legit_no_training_mean_relu_14:
.text.triton_per_fused__native_batch_norm_legit_no_training_mean_relu_14:
[----:B------:R-:W0:Y:S01]  /*0000*/  LDC R1, c[0x0][0x28] ;  /* 0x00000a00ff017b82 */ /* 0x000e220000000800 */
[----:B------:R-:W1:Y:S07]  /*0010*/  S2R R0, SR_CTAID.X ;  /* 0x0000000000007919 */ /* 0x000e6e0000002500 */
[----:B------:R-:W2:Y:S01]  /*0020*/  LDC.64 R2, c[0x0][0x228] ;  /* 0x00008a00ff027b82 */ /* 0x000ea20000000a00 */
[----:B------:R-:W-:Y:S01]  /*0030*/  CS2R R6, SRZ ;  /* 0x0000000000067805 */ /* 0x000fe2000001ff00 */
[----:B------:R-:W-:Y:S01]  /*0040*/  ULDC.64 UR6, c[0x0][0x208] ;  /* 0x0000820000067ab9 */ /* 0x000fe20000000a00 */
[----:B------:R-:W3:Y:S05]  /*0050*/  S2R R27, SR_TID.X ;  /* 0x00000000001b7919 */ /* 0x000eea0000002100 */
[----:B------:R-:W4:Y:S01]  /*0060*/  LDC.64 R8, c[0x0][0x218] ;  /* 0x00008600ff087b82 */ /* 0x000f220000000a00 */
[----:B------:R-:W-:-:S07]  /*0070*/  CS2R R14, SRZ ;  /* 0x00000000000e7805 */ /* 0x000fce000001ff00 */
[----:B------:R-:W5:Y:S01]  /*0080*/  LDC.64 R28, c[0x0][0x230] ;  /* 0x00008c00ff1c7b82 */ /* 0x000f620000000a00 */
[----:B-1----:R-:W-:Y:S02]  /*0090*/  IMAD.SHL.U32 R0, R0, 0x20, RZ ;  /* 0x0000002000007824 */ /* 0x002fe400078e00ff */
[C---:B---3--:R-:W-:Y:S02]  /*00a0*/  IMAD.SHL.U32 R25, R27.reuse, 0x4, RZ ;  /* 0x000000041b197824 */ /* 0x048fe400078e00ff */
[----:B------:R-:W-:-:S03]  /*00b0*/  IMAD.SHL.U32 R11, R27, 0x10, RZ ;  /* 0x000000101b0b7824 */ /* 0x000fc600078e00ff */
[----:B------:R-:W-:-:S04]  /*00c0*/  LOP3.LUT R21, R0, 0x1c, R25, 0xf8, !PT ;  /* 0x0000001c00157812 */ /* 0x000fc800078ef819 */
[----:B------:R-:W-:Y:S02]  /*00d0*/  SHF.R.S32.HI R4, RZ, 0x1f, R21 ;  /* 0x0000001fff047819 */ /* 0x000fe40000011415 */
[----:B------:R-:W-:Y:S02]  /*00e0*/  ISETP.GE.AND P0, PT, R21, 0x200, PT ;  /* 0x000002001500780c */ /* 0x000fe40003f06270 */
[----:B------:R-:W-:-:S04]  /*00f0*/  LEA.HI R10, R4, R21, RZ, 0x7 ;  /* 0x00000015040a7211 */ /* 0x000fc800078f38ff */
[C---:B------:R-:W-:Y:S01]  /*0100*/  LOP3.LUT R4, R10.reuse, 0xffffff80, RZ, 0xc0, !PT ;  /* 0xffffff800a047812 */ /* 0x040fe200078ec0ff */
[----:B------:R-:W-:Y:S01]  /*0110*/  IMAD.SHL.U32 R12, R10, 0x10, RZ ;  /* 0x000000100a0c7824 */ /* 0x000fe200078e00ff */
[----:B------:R-:W-:-:S03]  /*0120*/  LOP3.LUT R10, R11, 0x780, RZ, 0xc0, !PT ;  /* 0x000007800b0a7812 */ /* 0x000fc600078ec0ff */
[----:B------:R-:W-:Y:S01]  /*0130*/  IMAD.IADD R21, R21, 0x1, -R4 ;  /* 0x0000000115157824 */ /* 0x000fe200078e0a04 */
[----:B------:R-:W-:Y:S02]  /*0140*/  CS2R R4, SRZ ;  /* 0x0000000000047805 */ /* 0x000fe4000001ff00 */
[----:B------:R-:W-:Y:S01]  /*0150*/  LOP3.LUT R12, R12, 0xfffff800, RZ, 0xc0, !PT ;  /* 0xfffff8000c0c7812 */ /* 0x000fe200078ec0ff */
[----:B--2---:R-:W-:Y:S02]  /*0160*/  IMAD.WIDE R16, R21, 0x4, R2 ;  /* 0x0000000415107825 */ /* 0x004fe400078e0202 */
[----:B------:R-:W1:Y:S03]  /*0170*/  LDC.64 R2, c[0x0][0x220] ;  /* 0x00008800ff027b82 */ /* 0x000e660000000a00 */
[----:B------:R2:W3:Y:S01]  /*0180*/  @!P0 LDG.E.EL.128 R4, desc[UR6][R16.64] ;  /* 0x0000000610048981 */ /* 0x0004e2000c2e1d00 */
[----:B------:R-:W-:-:S02]  /*0190*/  IADD3 R19, R12, R21, R10 ;  /* 0x000000150c137210 */ /* 0x000fc40007ffe00a */
[----:B------:R-:W-:-:S03]  /*01a0*/  CS2R R10, SRZ ;  /* 0x00000000000a7805 */ /* 0x000fc6000001ff00 */
[----:B----4-:R-:W-:Y:S01]  /*01b0*/  IMAD.WIDE R18, R19, 0x4, R8 ;  /* 0x0000000413127825 */ /* 0x010fe200078e0208 */
[----:B------:R-:W-:Y:S02]  /*01c0*/  CS2R R8, SRZ ;  /* 0x0000000000087805 */ /* 0x000fe4000001ff00 */
[----:B------:R-:W-:-:S04]  /*01d0*/  CS2R R12, SRZ ;  /* 0x00000000000c7805 */ /* 0x000fc8000001ff00 */
[----:B------:R4:W3:Y:S01]  /*01e0*/  @!P0 LDG.E.128 R8, desc[UR6][R18.64] ;  /* 0x0000000612088981 */ /* 0x0008e2000c1e1d00 */
[C---:B-1----:R-:W-:Y:S02]  /*01f0*/  IMAD.WIDE R22, R21.reuse, 0x4, R2 ;  /* 0x0000000415167825 */ /* 0x042fe400078e0202 */
[----:B------:R-:W1:Y:S03]  /*0200*/  LDC.64 R2, c[0x0][0x238] ;  /* 0x00008e00ff027b82 */ /* 0x000e660000000a00 */
[----:B------:R4:W3:Y:S01]  /*0210*/  @!P0 LDG.E.EL.128 R12, desc[UR6][R22.64] ;  /* 0x00000006160c8981 */ /* 0x0008e2000c2e1d00 */
[----:B-----5:R-:W-:Y:S01]  /*0220*/  IMAD.WIDE R28, R21, 0x4, R28 ;  /* 0x00000004151c7825 */ /* 0x020fe200078e021c */
[----:B--2---:R-:W-:Y:S02]  /*0230*/  CS2R R16, SRZ ;  /* 0x0000000000107805 */ /* 0x004fe4000001ff00 */
[----:B----4-:R-:W-:-:S06]  /*0240*/  CS2R R18, SRZ ;  /* 0x0000000000127805 */ /* 0x010fcc000001ff00 */
[----:B------:R-:W2:Y:S01]  /*0250*/  @!P0 LDG.E.EL.128 R16, desc[UR6][R28.64] ;  /* 0x000000061c108981 */ /* 0x000ea2000c2e1d00 */
[----:B0-----:R-:W-:Y:S01]  /*0260*/  CS2R R22, SRZ ;  /* 0x0000000000167805 */ /* 0x001fe2000001ff00 */
[----:B-1----:R-:W-:Y:S01]  /*0270*/  IMAD.WIDE R2, R21, 0x4, R2 ;  /* 0x0000000415027825 */ /* 0x002fe200078e0202 */
[----:B------:R-:W-:-:S06]  /*0280*/  CS2R R20, SRZ ;  /* 0x0000000000147805 */ /* 0x000fcc000001ff00 */
[----:B------:R0:W2:Y:S02]  /*0290*/  @!P0 LDG.E.EL.128 R20, desc[UR6][R2.64] ;  /* 0x0000000602148981 */ /* 0x0000a4000c2e1d00 */
[----:B0-----:R-:W-:Y:S01]  /*02a0*/  HFMA2.MMA R3, -RZ, RZ, 1.625, 0 ;  /* 0x3e800000ff037435 */ /* 0x001fe200000001ff */
[----:B------:R-:W0:Y:S01]  /*02b0*/  S2UR UR5, SR_CgaCtaId ;  /* 0x00000000000579c3 */ /* 0x000e220000008800 */
[----:B------:R-:W-:Y:S01]  /*02c0*/  LOP3.LUT R25, R25, 0x1c, RZ, 0xc0, !PT ;  /* 0x0000001c19197812 */ /* 0x000fe200078ec0ff */
[----:B------:R-:W-:Y:S02]  /*02d0*/  UMOV UR4, 0x400 ;  /* 0x0000040000047882 */ /* 0x000fe40000000000 */
[----:B0-----:R-:W-:Y:S01]  /*02e0*/  UPRMT UR4, UR5, 0x654, UR4 ;  /* 0x0000065405047896 */ /* 0x001fe20008000004 */
[----:B---3--:R-:W-:Y:S01]  /*02f0*/  FADD R4, R4, 9.9999997473787516356e-06 ;  /* 0x3727c5ac04047421 */ /* 0x008fe20000000000 */
[----:B------:R-:W-:-:S05]  /*0300*/  FADD R5, R5, 9.9999997473787516356e-06 ;  /* 0x3727c5ac05057421 */ /* 0x000fca0000000000 */
[----:B------:R-:W0:Y:S01]  /*0310*/  MUFU.SQRT R4, R4 ;  /* 0x0000000400047308 */ /* 0x000e220000002000 */
[----:B------:R-:W-:Y:S01]  /*0320*/  FADD R6, R6, 9.9999997473787516356e-06 ;  /* 0x3727c5ac06067421 */ /* 0x000fe20000000000 */
[----:B------:R-:W-:-:S06]  /*0330*/  FADD R7, R7, 9.9999997473787516356e-06 ;  /* 0x3727c5ac07077421 */ /* 0x000fcc0000000000 */
[----:B------:R-:W1:Y:S01]  /*0340*/  MUFU.SQRT R5, R5 ;  /* 0x0000000500057308 */ /* 0x000e620000002000 */
[----:B------:R-:W-:Y:S02]  /*0350*/  SEL R29, R8, RZ, !P0 ;  /* 0x000000ff081d7207 */ /* 0x000fe40004000000 */
[----:B0-----:R-:W-:-:S05]  /*0360*/  FSETP.GT.AND P6, PT, R4, 8.50705917302346158658e+37, PT ;  /* 0x7e8000000400780b */ /* 0x001fca0003fc4000 */
[----:B------:R-:W0:Y:S08]  /*0370*/  MUFU.SQRT R6, R6 ;  /* 0x0000000600067308 */ /* 0x000e300000002000 */
[----:B------:R-:W3:Y:S01]  /*0380*/  MUFU.SQRT R2, R7 ;  /* 0x0000000700027308 */ /* 0x000ee20000002000 */
[----:B-1----:R-:W-:Y:S02]  /*0390*/  FSETP.GT.AND P2, PT, R5, 8.50705917302346158658e+37, PT ;  /* 0x7e8000000500780b */ /* 0x002fe40003f44000 */
[----:B------:R-:W-:-:S02]  /*03a0*/  SEL R8, R9, RZ, !P0 ;  /* 0x000000ff09087207 */ /* 0x000fc40004000000 */
[C---:B------:R-:W-:Y:S01]  /*03b0*/  FSETP.GEU.AND P1, PT, R4.reuse, 1.175494350822287508e-38, PT ;  /* 0x008000000400780b */ /* 0x040fe20003f2e000 */
[----:B------:R-:W-:Y:S02]  /*03c0*/  @P6 FMUL R4, R4, 0.25 ;  /* 0x3e80000004046820 */ /* 0x000fe40000400000 */
[----:B------:R-:W-:Y:S01]  /*03d0*/  FADD R13, R8, -R13 ;  /* 0x8000000d080d7221 */ /* 0x000fe20000000000 */
[----:B------:R-:W-:Y:S02]  /*03e0*/  FSEL R8, R3, 1, P6 ;  /* 0x3f80000003087808 */ /* 0x000fe40003000000 */
[----:B0-----:R-:W-:Y:S02]  /*03f0*/  FSETP.GT.AND P4, PT, R6, 8.50705917302346158658e+37, PT ;  /* 0x7e8000000600780b */ /* 0x001fe40003f84000 */
[C---:B------:R-:W-:Y:S02]  /*0400*/  FSETP.GEU.AND P3, PT, R5.reuse, 1.175494350822287508e-38, PT ;  /* 0x008000000500780b */ /* 0x040fe40003f6e000 */
[----:B---3--:R-:W-:Y:S01]  /*0410*/  FSETP.GT.AND P6, PT, R2, 8.50705917302346158658e+37, PT ;  /* 0x7e8000000200780b */ /* 0x008fe20003fc4000 */
[----:B------:R-:W-:Y:S01]  /*0420*/  @P2 FMUL R5, R5, 0.25 ;  /* 0x3e80000005052820 */ /* 0x000fe20000400000 */
[----:B------:R-:W-:-:S02]  /*0430*/  FSEL R7, R3, 1, P2 ;  /* 0x3f80000003077808 */ /* 0x000fc40001000000 */
[----:B------:R-:W-:Y:S02]  /*0440*/  FSETP.GEU.AND P5, PT, R6, 1.175494350822287508e-38, PT ;  /* 0x008000000600780b */ /* 0x000fe40003fae000 */
[----:B------:R-:W-:-:S03]  /*0450*/  FSETP.GEU.AND P2, PT, R2, 1.175494350822287508e-38, PT ;  /* 0x008000000200780b */ /* 0x000fc60003f4e000 */
[----:B------:R-:W-:-:S04]  /*0460*/  @P4 FMUL R6, R6, 0.25 ;  /* 0x3e80000006064820 */ /* 0x000fc80000400000 */
[----:B------:R-:W-:Y:S01]  /*0470*/  @P6 FMUL R2, R2, 0.25 ;  /* 0x3e80000002026820 */ /* 0x000fe20000400000 */
[----:B------:R-:W-:Y:S01]  /*0480*/  SEL R9, R10, RZ, !P0 ;  /* 0x000000ff0a097207 */ /* 0x000fe20004000000 */
[----:B------:R-:W-:Y:S02]  /*0490*/  @!P1 FMUL R4, R4, 16777216 ;  /* 0x4b80000004049820 */ /* 0x000fe40000400000 */
[----:B------:R-:W-:Y:S02]  /*04a0*/  @!P5 FMUL R6, R6, 16777216 ;  /* 0x4b8000000606d820 */ /* 0x000fe40000400000 */
[----:B------:R-:W-:Y:S01]  /*04b0*/  @!P2 FMUL R2, R2, 16777216 ;  /* 0x4b8000000202a820 */ /* 0x000fe20000400000 */
[----:B------:R-:W-:Y:S01]  /*04c0*/  @!P3 FMUL R5, R5, 16777216 ;  /* 0x4b8000000505b820 */ /* 0x000fe20000400000 */
[----:B------:R-:W-:Y:S02]  /*04d0*/  FADD R14, R9, -R14 ;  /* 0x8000000e090e7221 */ /* 0x000fe40000000000 */
[----:B------:R-:W0:Y:S01]  /*04e0*/  MUFU.RCP R9, R4 ;  /* 0x0000000400097308 */ /* 0x000e220000001000 */
[----:B------:R-:W-:-:S02]  /*04f0*/  SEL R26, R11, RZ, !P0 ;  /* 0x000000ff0b1a7207 */ /* 0x000fc40004000000 */
[----:B------:R-:W-:-:S05]  /*0500*/  FSEL R11, R3, 1, P4 ;  /* 0x3f800000030b7808 */ /* 0x000fca0002000000 */
[----:B------:R-:W1:Y:S01]  /*0510*/  MUFU.RCP R10, R5 ;  /* 0x00000005000a7308 */ /* 0x000e620000001000 */
[----:B------:R-:W-:-:S07]  /*0520*/  FSEL R3, R3, 1, P6 ;  /* 0x3f80000003037808 */ /* 0x000fce0003000000 */
[----:B------:R-:W3:Y:S08]  /*0530*/  MUFU.RCP R6, R6 ;  /* 0x0000000600067308 */ /* 0x000ef00000001000 */
[----:B------:R-:W4:Y:S01]  /*0540*/  MUFU.RCP R2, R2 ;  /* 0x0000000200027308 */ /* 0x000f220000001000 */
[----:B------:R-:W-:Y:S01]  /*0550*/  @!P1 FMUL R8, R8, 16777216 ;  /* 0x4b80000008089820 */ /* 0x000fe20000400000 */
[----:B------:R-:W-:Y:S01]  /*0560*/  @!P3 FMUL R7, R7, 16777216 ;  /* 0x4b8000000707b820 */ /* 0x000fe20000400000 */
[----:B------:R-:W-:Y:S01]  /*0570*/  @!P5 FMUL R11, R11, 16777216 ;  /* 0x4b8000000b0bd820 */ /* 0x000fe20000400000 */
[----:B------:R-:W-:Y:S01]  /*0580*/  @!P2 FMUL R3, R3, 16777216 ;  /* 0x4b8000000303a820 */ /* 0x000fe20000400000 */
[----:B------:R-:W-:Y:S01]  /*0590*/  FADD R12, R29, -R12 ;  /* 0x8000000c1d0c7221 */ /* 0x000fe20000000000 */
[----:B------:R-:W-:Y:S01]  /*05a0*/  FADD R15, R26, -R15 ;  /* 0x8000000f1a0f7221 */ /* 0x000fe20000000000 */
[----:B0-----:R-:W-:Y:S01]  /*05b0*/  FMUL R9, R9, R8 ;  /* 0x0000000809097220 */ /* 0x001fe20000400000 */
[----:B-1----:R-:W-:Y:S01]  /*05c0*/  FMUL R10, R10, R7 ;  /* 0x000000070a0a7220 */ /* 0x002fe20000400000 */
[----:B---3--:R-:W-:-:S02]  /*05d0*/  FMUL R11, R6, R11 ;  /* 0x0000000b060b7220 */ /* 0x008fc40000400000 */
[----:B------:R-:W-:Y:S01]  /*05e0*/  FMUL R9, R9, R12 ;  /* 0x0000000c09097220 */ /* 0x000fe20000400000 */
[----:B----4-:R-:W-:Y:S01]  /*05f0*/  FMUL R2, R2, R3 ;  /* 0x0000000302027220 */ /* 0x010fe20000400000 */
[----:B------:R-:W-:Y:S01]  /*0600*/  FMUL R10, R10, R13 ;  /* 0x0000000d0a0a7220 */ /* 0x000fe20000400000 */
[----:B------:R-:W-:Y:S02]  /*0610*/  FMUL R11, R11, R14 ;  /* 0x0000000e0b0b7220 */ /* 0x000fe40000400000 */
[----:B------:R-:W-:Y:S01]  /*0620*/  FMUL R2, R2, R15 ;  /* 0x0000000f02027220 */ /* 0x000fe20000400000 */
[----:B--2---:R-:W-:Y:S01]  /*0630*/  FFMA R9, R9, R16, R20 ;  /* 0x0000001009097223 */ /* 0x004fe20000000014 */
[----:B------:R-:W-:Y:S01]  /*0640*/  FFMA R10, R10, R17, R21 ;  /* 0x000000110a0a7223 */ /* 0x000fe20000000015 */
[----:B------:R-:W-:Y:S01]  /*0650*/  FFMA R11, R11, R18, R22 ;  /* 0x000000120b0b7223 */ /* 0x000fe20000000016 */
[----:B------:R-:W-:Y:S02]  /*0660*/  FFMA R2, R2, R19, R23 ;  /* 0x0000001302027223 */ /* 0x000fe40000000017 */
[----:B------:R-:W-:-:S02]  /*0670*/  FSETP.GEU.AND P4, PT, R9, RZ, PT ;  /* 0x000000ff0900720b */ /* 0x000fc40003f8e000 */
[----:B------:R-:W-:Y:S02]  /*0680*/  FSETP.GEU.AND P3, PT, R10, RZ, PT ;  /* 0x000000ff0a00720b */ /* 0x000fe40003f6e000 */
[----:B------:R-:W-:Y:S02]  /*0690*/  FSETP.GEU.AND P2, PT, R11, RZ, PT ;  /* 0x000000ff0b00720b */ /* 0x000fe40003f4e000 */
[----:B------:R-:W-:Y:S02]  /*06a0*/  FSETP.GEU.AND P1, PT, R2, RZ, PT ;  /* 0x000000ff0200720b */ /* 0x000fe40003f2e000 */
[----:B------:R-:W-:Y:S02]  /*06b0*/  FSEL R9, R9, RZ, P4 ;  /* 0x000000ff09097208 */ /* 0x000fe40002000000 */
[----:B------:R-:W-:Y:S02]  /*06c0*/  FSEL R10, R10, RZ, P3 ;  /* 0x000000ff0a0a7208 */ /* 0x000fe40001800000 */
[----:B------:R-:W-:-:S02]  /*06d0*/  FSEL R11, R11, RZ, P2 ;  /* 0x000000ff0b0b7208 */ /* 0x000fc40001000000 */
[----:B------:R-:W-:Y:S02]  /*06e0*/  FSEL R2, R2, RZ, P1 ;  /* 0x000000ff02027208 */ /* 0x000fe40000800000 */
[----:B------:R-:W-:Y:S02]  /*06f0*/  FSEL R9, R9, RZ, !P0 ;  /* 0x000000ff09097208 */ /* 0x000fe40004000000 */
[----:B------:R-:W-:Y:S02]  /*0700*/  FSEL R10, R10, RZ, !P0 ;  /* 0x000000ff0a0a7208 */ /* 0x000fe40004000000 */
[----:B------:R-:W-:Y:S02]  /*0710*/  FSEL R11, R11, RZ, !P0 ;  /* 0x000000ff0b0b7208 */ /* 0x000fe40004000000 */
[----:B------:R-:W-:Y:S01]  /*0720*/  FSEL R2, R2, RZ, !P0 ;  /* 0x000000ff02027208 */ /* 0x000fe20004000000 */
[----:B------:R-:W0:Y:S04]  /*0730*/  SHFL.BFLY PT, R4, R9, 0x10, 0x1f ;  /* 0x0e001f0009047f89 */ /* 0x000e2800000e0000 */
[----:B------:R-:W1:Y:S04]  /*0740*/  SHFL.BFLY PT, R3, R10, 0x10, 0x1f ;  /* 0x0e001f000a037f89 */ /* 0x000e6800000e0000 */
[----:B------:R-:W2:Y:S04]  /*0750*/  SHFL.BFLY PT, R8, R11, 0x10, 0x1f ;  /* 0x0e001f000b087f89 */ /* 0x000ea800000e0000 */
[----:B------:R-:W3:Y:S01]  /*0760*/  SHFL.BFLY PT, R5, R2, 0x10, 0x1f ;  /* 0x0e001f0002057f89 */ /* 0x000ee200000e0000 */
[----:B0-----:R-:W-:Y:S01]  /*0770*/  FADD R4, R9, R4 ;  /* 0x0000000409047221 */ /* 0x001fe20000000000 */
[----:B-1----:R-:W-:Y:S01]  /*0780*/  FADD R6, R10, R3 ;  /* 0x000000030a067221 */ /* 0x002fe20000000000 */
[----:B--2---:R-:W-:Y:S01]  /*0790*/  FADD R8, R11, R8 ;  /* 0x000000080b087221 */ /* 0x004fe20000000000 */
[----:B---3--:R-:W-:-:S03]  /*07a0*/  FADD R12, R2, R5 ;  /* 0x00000005020c7221 */ /* 0x008fc60000000000 */
[----:B------:R-:W0:Y:S04]  /*07b0*/  SHFL.BFLY PT, R7, R6, 0x8, 0x1f ;  /* 0x0d001f0006077f89 */ /* 0x000e2800000e0000 */
[----:B------:R-:W1:Y:S04]  /*07c0*/  SHFL.BFLY PT, R5, R4, 0x8, 0x1f ;  /* 0x0d001f0004057f89 */ /* 0x000e6800000e0000 */
[----:B------:R-:W2:Y:S04]  /*07d0*/  SHFL.BFLY PT, R9, R8, 0x8, 0x1f ;  /* 0x0d001f0008097f89 */ /* 0x000ea800000e0000 */
[----:B------:R-:W3:Y:S01]  /*07e0*/  SHFL.BFLY PT, R13, R12, 0x8, 0x1f ;  /* 0x0d001f000c0d7f89 */ /* 0x000ee200000e0000 */
[----:B------:R-:W-:-:S02]  /*07f0*/  SHF.R.U32.HI R3, RZ, 0x5, R27 ;  /* 0x00000005ff037819 */ /* 0x000fc4000001161b */
[----:B------:R-:W-:Y:S02]  /*0800*/  LOP3.LUT P0, RZ, R27, 0x18, RZ, 0xc0, !PT ;  /* 0x000000181bff7812 */ /* 0x000fe4000780c0ff */
[----:B------:R-:W-:Y:S01]  /*0810*/  SGXT.U32 R2, R3, 0x2 ;  /* 0x000000020302781a */ /* 0x000fe20000000000 */
[----:B------:R-:W-:-:S04]  /*0820*/  IMAD.SHL.U32 R3, R25, 0x10, RZ ;  /* 0x0000001019037824 */ /* 0x000fc800078e00ff */
[----:B------:R-:W-:Y:S02]  /*0830*/  IMAD.SHL.U32 R10, R2, 0x4, RZ ;  /* 0x00000004020a7824 */ /* 0x000fe400078e00ff */
[----:B0-----:R-:W-:-:S03]  /*0840*/  FADD R7, R6, R7 ;  /* 0x0000000706077221 */ /* 0x001fc60000000000 */
[----:B------:R-:W-:Y:S01]  /*0850*/  LOP3.LUT R10, R3, R10, RZ, 0xfc, !PT ;  /* 0x0000000a030a7212 */ /* 0x000fe200078efcff */
[----:B-1----:R-:W-:Y:S01]  /*0860*/  FADD R11, R4, R5 ;  /* 0x00000005040b7221 */ /* 0x002fe20000000000 */
[----:B--2---:R-:W-:Y:S01]  /*0870*/  FADD R15, R8, R9 ;  /* 0x00000009080f7221 */ /* 0x004fe20000000000 */
[----:B---3--:R-:W-:-:S03]  /*0880*/  FADD R13, R12, R13 ;  /* 0x0000000d0c0d7221 */ /* 0x008fc60000000000 */
[----:B------:R-:W-:Y:S04]  /*0890*/  @!P0 STS [R10+UR4], R11 ;  /* 0x0000000b0a008988 */ /* 0x000fe80008000804 */
[----:B------:R-:W-:Y:S04]  /*08a0*/  @!P0 STS [R10+UR4+0x10], R7 ;  /* 0x000010070a008988 */ /* 0x000fe80008000804 */
[----:B------:R-:W-:Y:S04]  /*08b0*/  @!P0 STS [R10+UR4+0x20], R15 ;  /* 0x0000200f0a008988 */ /* 0x000fe80008000804 */
[----:B------:R-:W-:Y:S01]  /*08c0*/  @!P0 STS [R10+UR4+0x30], R13 ;  /* 0x0000300d0a008988 */ /* 0x000fe20008000804 */
[----:B------:R-:W-:Y:S01]  /*08d0*/  BAR.SYNC.DEFER_BLOCKING 0x0 ;  /* 0x0000000000007b1d */ /* 0x000fe20000010000 */
[----:B------:R-:W-:-:S02]  /*08e0*/  ISETP.GE.AND P1, PT, R27, 0x80, PT ;  /* 0x000000801b00780c */ /* 0x000fc40003f26270 */
[----:B------:R-:W-:-:S11]  /*08f0*/  SHF.L.U32 R12, R27, 0x2, RZ ;  /* 0x000000021b0c7819 */ /* 0x000fd600000006ff */
[----:B------:R-:W0:Y:S04]  /*0900*/  @!P1 LDS R24, [R12+UR4] ;  /* 0x000000040c189984 */ /* 0x000e280008000800 */
[----:B0-----:R-:W0:Y:S01]  /*0910*/  SHFL.BFLY PT, R5, R24, 0x2, 0x1f ;  /* 0x0c401f0018057f89 */ /* 0x001e2200000e0000 */
[----:B------:R-:W-:Y:S01]  /*0920*/  LOP3.LUT P0, RZ, R27, 0x3, RZ, 0xc0, !PT ;  /* 0x000000031bff7812 */ /* 0x000fe2000780c0ff */
[----:B0-----:R-:W-:-:S05]  /*0930*/  FADD R8, R24, R5 ;  /* 0x0000000518087221 */ /* 0x001fca0000000000 */
[----:B------:R-:W0:Y:S01]  /*0940*/  SHFL.BFLY PT, R5, R8, 0x1, 0x1f ;  /* 0x0c201f0008057f89 */ /* 0x000e2200000e0000 */
[----:B------:R-:W-:Y:S01]  /*0950*/  ISETP.LT.AND P0, PT, R27, 0x80, !P0 ;  /* 0x000000801b00780c */ /* 0x000fe20004701270 */
[----:B0-----:R-:W-:-:S12]  /*0960*/  FADD R9, R8, R5 ;  /* 0x0000000508097221 */ /* 0x001fd80000000000 */
[----:B------:R-:W-:Y:S01]  /*0970*/  @P0 STS [R12+UR4], R9 ;  /* 0x000000090c000988 */ /* 0x000fe20008000804 */
[----:B------:R-:W-:Y:S06]  /*0980*/  BAR.SYNC.DEFER_BLOCKING 0x0 ;  /* 0x0000000000007b1d */ /* 0x000fec0000010000 */
[----:B------:R-:W-:Y:S04]  /*0990*/  LDS R4, [R3+UR4] ;  /* 0x0000000403047984 */ /* 0x000fe80008000800 */
[----:B------:R-:W-:Y:S04]  /*09a0*/  LDS R5, [R3+UR4+0x10] ;  /* 0x0000100403057984 */ /* 0x000fe80008000800 */
[----:B------:R-:W-:Y:S04]  /*09b0*/  LDS R6, [R3+UR4+0x20] ;  /* 0x0000200403067984 */ /* 0x000fe80008000800 */
[----:B------:R0:W1:Y:S01]  /*09c0*/  LDS R7, [R3+UR4+0x30] ;  /* 0x0000300403077984 */ /* 0x0000620008000800 */
[----:B------:R-:W2:Y:S01]  /*09d0*/  S2R R10, SR_TID.X ;  /* 0x00000000000a7919 */ /* 0x000ea20000002100 */
[----:B------:R-:W-:-:S04]  /*09e0*/  VIADD R8, R3, UR4 ;  /* 0x0000000403087c36 */ /* 0x000fc80008000000 */
[----:B------:R-:W-:Y:S01]  /*09f0*/  IMAD R25, R25, -0xc, R8 ;  /* 0xfffffff419197824 */ /* 0x000fe200078e0208 */
[----:B------:R-:W-:Y:S01]  /*0a00*/  BAR.SYNC.DEFER_BLOCKING 0x0 ;  /* 0x0000000000007b1d */ /* 0x000fe20000010000 */
[----:B0-----:R-:W-:-:S07]  /*0a10*/  LOP3.LUT R3, R0, 0x1f, R27, 0xf8, !PT ;  /* 0x0000001f00037812 */ /* 0x001fce00078ef81b */
[----:B------:R-:W0:Y:S01]  /*0a20*/  LDC.64 R8, c[0x0][0x210] ;  /* 0x00008400ff087b82 */ /* 0x000e220000000a00 */
[----:B-1----:R1:W-:Y:S01]  /*0a30*/  STS.128 [R25], R4 ;  /* 0x0000000419007388 */ /* 0x0023e20000000c00 */
[----:B--2---:R-:W-:-:S04]  /*0a40*/  LOP3.LUT R10, R10, 0x1f, RZ, 0xc0, !PT ;  /* 0x0000001f0a0a7812 */ /* 0x004fc800078ec0ff */
[----:B------:R-:W-:Y:S02]  /*0a50*/  LEA R10, R10, UR4, 0x2 ;  /* 0x000000040a0a7c11 */ /* 0x000fe4000f8e10ff */
[----:B------:R-:W-:Y:S01]  /*0a60*/  BAR.SYNC.DEFER_BLOCKING 0x0 ;  /* 0x0000000000007b1d */ /* 0x000fe20000010000 */
[----:B------:R-:W-:-:S04]  /*0a70*/  ISETP.GE.AND P0, PT, R3, 0x200, PT ;  /* 0x000002000300780c */ /* 0x000fc80003f06270 */
[----:B------:R-:W-:Y:S01]  /*0a80*/  ISETP.EQ.AND P0, PT, R2, RZ, !P0 ;  /* 0x000000ff0200720c */ /* 0x000fe20004702270 */
[----:B------:R-:W2:Y:S01]  /*0a90*/  LDS R10, [R10] ;  /* 0x000000000a0a7984 */ /* 0x000ea20000000800 */
[----:B0-----:R-:W-:Y:S01]  /*0aa0*/  IMAD.WIDE R2, R3, 0x4, R8 ;  /* 0x0000000403027825 */ /* 0x001fe200078e0208 */
[----:B------:R-:W-:Y:S10]  /*0ab0*/  BAR.SYNC.DEFER_BLOCKING 0x0 ;  /* 0x0000000000007b1d */ /* 0x000ff40000010000 */
[----:B-1----:R-:W-:Y:S05]  /*0ac0*/  @!P0 EXIT ;  /* 0x000000000000894d */ /* 0x002fea0003800000 */
[----:B--2---:R-:W-:-:S05]  /*0ad0*/  FMUL R5, R10, 0.0625 ;  /* 0x3d8000000a057820 */ /* 0x004fca0000400000 */
[----:B------:R-:W-:Y:S01]  /*0ae0*/  STG.E desc[UR6][R2.64], R5 ;  /* 0x0000000502007986 */ /* 0x000fe2000c101906 */
[----:B------:R-:W-:Y:S05]  /*0af0*/  EXIT ;  /* 0x000000000000794d */ /* 0x000fea0003800000 */
.L_x_0:
[----:B------:R-:W-:-:S00]  /*0b00*/  BRA `(.L_x_0) ;  /* 0xfffffffc00fc7947 */ /* 0x000fc0000383ffff */
[----:B------:R-:W-:-:S00]  /*0b10*/  NOP ;  /* 0x0000000000007918 */ /* 0x000fc00000000000 */
        /* <DEDUP_REMOVED lines=14> */
.L_x_1:


//--------------------- .nv.global.init           --------------------------
	.section	.nv.global.init,"aw",@progbits
.nv.global.init:
	.type		_$_str,@object
	.size		_$_str,(_$_str_$_2 - _$_str)
_$_str:
        /*0000*/ 	.byte	0x5f, 0x5f, 0x43, 0x55, 0x44, 0x41, 0x5f, 0x46, 0x54, 0x5a, 0x00
	.type		_$_str_$_2,@object
	.size		_$_str_$_2,(.L_1 - _$_str_$_2)
_$_str_$_2:
        /*000b*/ 	.byte	0x5f, 0x5f, 0x43, 0x55, 0x44, 0x41, 0x5f, 0x50, 0x52, 0x45, 0x43, 0x5f, 0x53, 0x51, 0x52, 0x54
        /*001b*/ 	.byte	0x00
.L_1:


//--------------------- .nv.shared.triton_per_fused__native_batch_norm_legit_no_training_mean_relu_14 --------------------------
	.section	.nv.shared.triton_per_fused__native_batch_norm_legit_no_training_mean_relu_14,"aw",@nobits
	.sectionflags	@""
	.align	16
	.zero		1024


//--------------------- .nv.constant0.triton_per_fused__native_batch_norm_legit_no_training_mean_relu_14 --------------------------
	.section	.nv.constant0.triton_per_fused__native_batch_norm_legit_no_training_mean_relu_14,"a",@progbits
	.sectionflags	@""
	.align	4
.nv.constant0.triton_per_fused__native_batch_norm_legit_no_training_mean_relu_14:
	.zero		584
